	.headerflags	@"EF_CUDA_TEXMODE_UNIFIED EF_CUDA_64BIT_ADDRESS EF_CUDA_ACCELERATORS EF_CUDA_SM90 EF_CUDA_VIRTUAL_SM(EF_CUDA_SM90)"
	.elftype	@"ET_EXEC"


//--------------------- .nv.info                  --------------------------
	.section	.nv.info,"",@"SHT_CUDA_INFO"
	.align	4


	//----- nvinfo : EIATTR_REGCOUNT
	.align		4
        /*0000*/ 	.byte	0x04, 0x2f
        /*0002*/ 	.short	(.L_1 - .L_0)
	.align		4
.L_0:
        /*0004*/ 	.word	index@(triton_poi_fused_0)
        /*0008*/ 	.word	0x00000010


	//----- nvinfo : EIATTR_MIN_STACK_SIZE
	.align		4
.L_1:
        /*000c*/ 	.byte	0x04, 0x12
        /*000e*/ 	.short	(.L_3 - .L_2)
	.align		4
.L_2:
        /*0010*/ 	.word	index@(triton_poi_fused_0)
        /*0014*/ 	.word	0x00000000


	//----- nvinfo : EIATTR_FRAME_SIZE
	.align		4
.L_3:
        /*0018*/ 	.byte	0x04, 0x11
        /*001a*/ 	.short	(.L_5 - .L_4)
	.align		4
.L_4:
        /*001c*/ 	.word	index@(triton_poi_fused_0)
        /*0020*/ 	.word	0x00000000


	//----- nvinfo : EIATTR_MIN_STACK_SIZE
	.align		4
.L_5:
        /*0024*/ 	.byte	0x04, 0x12
        /*0026*/ 	.short	(.L_7 - .L_6)
	.align		4
.L_6:
        /*0028*/ 	.word	index@(triton_poi_fused_0)
        /*002c*/ 	.word	0x00000000
.L_7:


//--------------------- .nv.info.triton_poi_fused_0 --------------------------
	.section	.nv.info.triton_poi_fused_0,"",@"SHT_CUDA_INFO"
	.sectionflags	@""
	.align	4


	//----- nvinfo : EIATTR_CUDA_API_VERSION
	.align		4
        /*0000*/ 	.byte	0x04, 0x37
        /*0002*/ 	.short	(.L_9 - .L_8)
.L_8:
        /*0004*/ 	.word	0x0000007c


	//----- nvinfo : EIATTR_KPARAM_INFO
	.align		4
.L_9:
        /*0008*/ 	.byte	0x04, 0x17
        /*000a*/ 	.short	(.L_11 - .L_10)
.L_10:
        /*000c*/ 	.word	0x00000000
        /*0010*/ 	.short	0x0003
        /*0012*/ 	.short	0x0014
        /*0014*/ 	.byte	0x00, 0xf0, 0x11, 0x00


	//----- nvinfo : EIATTR_KPARAM_INFO
	.align		4
.L_11:
        /*0018*/ 	.byte	0x04, 0x17
        /*001a*/ 	.short	(.L_13 - .L_12)
.L_12:
        /*001c*/ 	.word	0x00000000
        /*0020*/ 	.short	0x0002
        /*0022*/ 	.short	0x0010
        /*0024*/ 	.byte	0x00, 0xf0, 0x11, 0x00


	//----- nvinfo : EIATTR_KPARAM_INFO
	.align		4
.L_13:
        /*0028*/ 	.byte	0x04, 0x17
        /*002a*/ 	.short	(.L_15 - .L_14)
.L_14:
        /*002c*/ 	.word	0x00000000
        /*0030*/ 	.short	0x0001
        /*0032*/ 	.short	0x0008
        /*0034*/ 	.byte	0x00, 0xf4, 0x21, 0x00


	//----- nvinfo : EIATTR_KPARAM_INFO
	.align		4
.L_15:
        /*0038*/ 	.byte	0x04, 0x17
        /*003a*/ 	.short	(.L_17 - .L_16)
.L_16:
        /*003c*/ 	.word	0x00000000
        /*0040*/ 	.short	0x0000
        /*0042*/ 	.short	0x0000
        /*0044*/ 	.byte	0x00, 0xf4, 0x21, 0x00


	//----- nvinfo : EIATTR_SPARSE_MMA_MASK
	.align		4
.L_17:
        /*0048*/ 	.byte	0x03, 0x50
        /*004a*/ 	.short	0x0000


	//----- nvinfo : EIATTR_MAXREG_COUNT
	.align		4
        /*004c*/ 	.byte	0x03, 0x1b
        /*004e*/ 	.short	0x00ff


	//----- nvinfo : EIATTR_EXIT_INSTR_OFFSETS
	.align		4
        /*0050*/ 	.byte	0x04, 0x1c
        /*0052*/ 	.short	(.L_19 - .L_18)


	//   ....[0]....
.L_18:
        /*0054*/ 	.word	0x000002f0


	//   ....[1]....
        /*0058*/ 	.word	0x000003b0


	//----- nvinfo : EIATTR_REQNTID
	.align		4
.L_19:
        /*005c*/ 	.byte	0x04, 0x10
        /*005e*/ 	.short	(.L_21 - .L_20)
.L_20:
        /*0060*/ 	.word	0x00000080
        /*0064*/ 	.word	0x00000001
        /*0068*/ 	.word	0x00000001


	//----- nvinfo : EIATTR_CBANK_PARAM_SIZE
	.align		4
.L_21:
        /*006c*/ 	.byte	0x03, 0x19
        /*006e*/ 	.short	0x0018


	//----- nvinfo : EIATTR_PARAM_CBANK
	.align		4
        /*0070*/ 	.byte	0x04, 0x0a
        /*0072*/ 	.short	(.L_23 - .L_22)
	.align		4
.L_22:
        /*0074*/ 	.word	index@(.nv.constant0.triton_poi_fused_0)
        /*0078*/ 	.short	0x0210
        /*007a*/ 	.short	0x0018


	//----- nvinfo : EIATTR_SW_WAR
	.align		4
.L_23:
        /*007c*/ 	.byte	0x04, 0x36
        /*007e*/ 	.short	(.L_25 - .L_24)
.L_24:
        /*0080*/ 	.word	0x00000008
.L_25:


//--------------------- .nv.callgraph             --------------------------
	.section	.nv.callgraph,"",@"SHT_CUDA_CALLGRAPH"
	.align	4
	.sectionentsize	8
	.align		4
        /*0000*/ 	.word	0x00000000
	.align		4
        /*0004*/ 	.word	0xffffffff
	.align		4
        /*0008*/ 	.word	0x00000000
	.align		4
        /*000c*/ 	.word	0xfffffffe
	.align		4
        /*0010*/ 	.word	0x00000000
	.align		4
        /*0014*/ 	.word	0xfffffffd
	.align		4
        /*0018*/ 	.word	0x00000000
	.align		4
        /*001c*/ 	.word	0xfffffffc


//--------------------- .text.triton_poi_fused_0  --------------------------
	.section	.text.triton_poi_fused_0,"ax",@progbits
	.sectionflags	@"SHF_BARRIERS=1"
	.align	128
        .global         triton_poi_fused_0
        .type           triton_poi_fused_0,@function
        .size           triton_poi_fused_0,(.L_x_1 - triton_poi_fused_0)
        .other          triton_poi_fused_0,@"STO_CUDA_ENTRY STV_DEFAULT"
triton_poi_fused_0:
.text.triton_poi_fused_0:
[----:B------:R-:W0:Y:S02]  /*0000*/  LDC R1, c[0x0][0x28] ;  /* 0x00000a00ff017b82 */ /* 0x000e240000000800 */
[----:B------:R-:W1:Y:S01]  /*0010*/  S2R R6, SR_CTAID.X ;  /* 0x0000000000067919 */ /* 0x000e620000002500 */
[----:B------:R-:W2:Y:S01]  /*0020*/  LDC.64 R4, c[0x0][0x210] ;  /* 0x00008400ff047b82 */ /* 0x000ea20000000a00 */
[----:B------:R-:W-:Y:S01]  /*0030*/  IMAD.MOV.U32 R10, RZ, RZ, RZ ;  /* 0x000000ffff0a7224 */ /* 0x000fe200078e00ff */
[----:B------:R-:W-:Y:S01]  /*0040*/  ULDC.64 UR6, c[0x0][0x208] ;  /* 0x0000820000067ab9 */ /* 0x000fe20000000a00 */
[----:B------:R-:W3:Y:S01]  /*0050*/  S2R R13, SR_TID.X ;  /* 0x00000000000d7919 */ /* 0x000ee20000002100 */
[----:B------:R-:W4:Y:S01]  /*0060*/  S2R R0, SR_CTAID.Y ;  /* 0x0000000000007919 */ /* 0x000f220000002600 */
[----:B-1----:R-:W-:Y:S01]  /*0070*/  IMAD.SHL.U32 R6, R6, 0x10, RZ ;  /* 0x0000001006067824 */ /* 0x002fe200078e00ff */
[----:B---3--:R-:W-:-:S04]  /*0080*/  SHF.R.U32.HI R7, RZ, 0x4, R13 ;  /* 0x00000004ff077819 */ /* 0x008fc8000001160d */
[----:B------:R-:W-:Y:S01]  /*0090*/  LOP3.LUT R3, R6, 0xf, R13, 0xf8, !PT ;  /* 0x0000000f06037812 */ /* 0x000fe200078ef80d */
[----:B----4-:R-:W-:Y:S01]  /*00a0*/  IMAD.SHL.U32 R0, R0, 0x10, RZ ;  /* 0x0000001000007824 */ /* 0x010fe200078e00ff */
[----:B------:R-:W-:Y:S02]  /*00b0*/  SGXT.U32 R7, R7, 0x3 ;  /* 0x000000030707781a */ /* 0x000fe40000000000 */
[----:B------:R-:W-:Y:S02]  /*00c0*/  ISETP.GE.AND P0, PT, R3, 0x9, PT ;  /* 0x000000090300780c */ /* 0x000fe40003f06270 */
[----:B------:R-:W-:Y:S02]  /*00d0*/  LOP3.LUT R2, R0, R7, RZ, 0xfc, !PT ;  /* 0x0000000700027212 */ /* 0x000fe400078efcff */
[----:B------:R-:W-:Y:S02]  /*00e0*/  LOP3.LUT R8, R0, 0x8, R7, 0xfe, !PT ;  /* 0x0000000800087812 */ /* 0x000fe400078efe07 */
[C---:B------:R-:W-:Y:S01]  /*00f0*/  ISETP.LT.AND P1, PT, R2.reuse, 0x10, !P0 ;  /* 0x000000100200780c */ /* 0x040fe20004721270 */
[----:B------:R-:W-:Y:S01]  /*0100*/  IMAD R3, R2, 0x9, R3 ;  /* 0x0000000902037824 */ /* 0x000fe200078e0203 */
[----:B------:R-:W-:Y:S01]  /*0110*/  ISETP.LT.AND P0, PT, R8, 0x10, !P0 ;  /* 0x000000100800780c */ /* 0x000fe20004701270 */
[----:B------:R-:W-:-:S02]  /*0120*/  IMAD.MOV.U32 R8, RZ, RZ, RZ ;  /* 0x000000ffff087224 */ /* 0x000fc400078e00ff */
[C---:B------:R-:W-:Y:S02]  /*0130*/  VIADD R9, R3.reuse, 0x48 ;  /* 0x0000004803097836 */ /* 0x040fe40000000000 */
[----:B--2---:R-:W-:-:S04]  /*0140*/  IMAD.WIDE R2, R3, 0x4, R4 ;  /* 0x0000000403027825 */ /* 0x004fc800078e0204 */
[----:B------:R-:W-:Y:S02]  /*0150*/  IMAD.WIDE R4, R9, 0x4, R4 ;  /* 0x0000000409047825 */ /* 0x000fe400078e0204 */
[----:B------:R1:W2:Y:S04]  /*0160*/  @P1 LDG.E.EL R8, desc[UR6][R2.64] ;  /* 0x0000000602081981 */ /* 0x0002a8000c2e1900 */
[----:B------:R3:W4:Y:S01]  /*0170*/  @P0 LDG.E.EL R10, desc[UR6][R4.64] ;  /* 0x00000006040a0981 */ /* 0x000722000c2e1900 */
[----:B------:R-:W5:Y:S01]  /*0180*/  S2UR UR5, SR_CgaCtaId ;  /* 0x00000000000579c3 */ /* 0x000f620000008800 */
[----:B------:R-:W-:Y:S01]  /*0190*/  IMAD.SHL.U32 R9, R13, 0x10, RZ ;  /* 0x000000100d097824 */ /* 0x000fe200078e00ff */
[--C-:B------:R-:W-:Y:S01]  /*01a0*/  SHF.R.U32.HI R11, RZ, 0x3, R13.reuse ;  /* 0x00000003ff0b7819 */ /* 0x100fe2000001160d */
[----:B------:R-:W-:Y:S01]  /*01b0*/  UMOV UR4, 0x400 ;  /* 0x0000040000047882 */ /* 0x000fe20000000000 */
[----:B-1----:R-:W-:-:S02]  /*01c0*/  SHF.R.U32.HI R2, RZ, 0x2, R13 ;  /* 0x00000002ff027819 */ /* 0x002fc4000001160d */
[----:B------:R-:W-:Y:S02]  /*01d0*/  LOP3.LUT R12, R9, 0xf0, RZ, 0xc0, !PT ;  /* 0x000000f0090c7812 */ /* 0x000fe400078ec0ff */
[----:B------:R-:W-:Y:S02]  /*01e0*/  SGXT.U32 R9, R11, 0x4 ;  /* 0x000000040b09781a */ /* 0x000fe40000000000 */
[----:B------:R-:W-:Y:S01]  /*01f0*/  LOP3.LUT R11, R12, R7, RZ, 0xfc, !PT ;  /* 0x000000070c0b7212 */ /* 0x000fe200078efcff */
[----:B------:R-:W-:Y:S01]  /*0200*/  IMAD.SHL.U32 R7, R13, 0x2, RZ ;  /* 0x000000020d077824 */ /* 0x000fe200078e00ff */
[----:B------:R-:W-:Y:S02]  /*0210*/  LOP3.LUT R9, R6, R9, RZ, 0xfc, !PT ;  /* 0x0000000906097212 */ /* 0x000fe400078efcff */
[----:B------:R-:W-:Y:S02]  /*0220*/  LEA.HI R11, R12, R11, RZ, 0x1d ;  /* 0x0000000b0c0b7211 */ /* 0x000fe400078fe8ff */
[----:B------:R-:W-:-:S02]  /*0230*/  LOP3.LUT R0, R0, 0xe, R7, 0xf8, !PT ;  /* 0x0000000e00007812 */ /* 0x000fc400078ef807 */
[----:B------:R-:W-:Y:S02]  /*0240*/  ISETP.GE.AND P0, PT, R9, 0x9, PT ;  /* 0x000000090900780c */ /* 0x000fe40003f06270 */
[----:B------:R-:W-:Y:S02]  /*0250*/  LOP3.LUT R7, R7, 0xfe, RZ, 0xc0, !PT ;  /* 0x000000fe07077812 */ /* 0x000fe400078ec0ff */
[----:B------:R-:W-:Y:S01]  /*0260*/  ISETP.LT.AND P0, PT, R0, 0x10, !P0 ;  /* 0x000000100000780c */ /* 0x000fe20004701270 */
[----:B-----5:R-:W-:Y:S01]  /*0270*/  UPRMT UR4, UR5, 0x654, UR4 ;  /* 0x0000065405047896 */ /* 0x020fe20008000004 */
[----:B------:R-:W-:-:S05]  /*0280*/  LOP3.LUT R2, R2, 0x1e, RZ, 0xc0, !PT ;  /* 0x0000001e02027812 */ /* 0x000fca00078ec0ff */
[----:B------:R-:W-:Y:S01]  /*0290*/  LEA R11, R11, UR4, 0x2 ;  /* 0x000000040b0b7c11 */ /* 0x000fe2000f8e10ff */
[----:B------:R-:W-:-:S05]  /*02a0*/  IMAD.IADD R2, R7, 0x1, R2 ;  /* 0x0000000107027824 */ /* 0x000fca00078e0202 */
[----:B---3--:R-:W-:Y:S01]  /*02b0*/  LEA R4, R2, UR4, 0x2 ;  /* 0x0000000402047c11 */ /* 0x008fe2000f8e10ff */
[----:B--2---:R1:W-:Y:S04]  /*02c0*/  STS [R11], R8 ;  /* 0x000000080b007388 */ /* 0x0043e80000000800 */
[----:B----4-:R1:W-:Y:S01]  /*02d0*/  STS [R11+0x20], R10 ;  /* 0x0000200a0b007388 */ /* 0x0103e20000000800 */
[----:B------:R-:W-:Y:S06]  /*02e0*/  BAR.SYNC.DEFER_BLOCKING 0x0 ;  /* 0x0000000000007b1d */ /* 0x000fec0000010000 */
[----:B-1----:R-:W-:Y:S05]  /*02f0*/  @!P0 EXIT ;  /* 0x000000000000894d */ /* 0x002fea0003800000 */
[----:B------:R-:W0:Y:S01]  /*0300*/  LDS.64 R10, [R4] ;  /* 0x00000000040a7984 */ /* 0x000e220000000a00 */
[----:B------:R-:W-:Y:S01]  /*0310*/  SHF.R.S32.HI R5, RZ, 0x1f, R0 ;  /* 0x0000001fff057819 */ /* 0x000fe20000011400 */
[----:B------:R-:W1:Y:S03]  /*0320*/  LDC.64 R2, c[0x0][0x218] ;  /* 0x00008600ff027b82 */ /* 0x000e660000000a00 */
[----:B------:R-:W-:-:S04]  /*0330*/  LEA.HI R5, R5, R0, RZ, 0x2 ;  /* 0x0000000005057211 */ /* 0x000fc800078f10ff */
[----:B------:R-:W-:Y:S02]  /*0340*/  LOP3.LUT R7, R5, 0xfffffffc, RZ, 0xc0, !PT ;  /* 0xfffffffc05077812 */ /* 0x000fe400078ec0ff */
[----:B------:R-:W-:-:S03]  /*0350*/  SHF.R.S32.HI R5, RZ, 0x2, R5 ;  /* 0x00000002ff057819 */ /* 0x000fc60000011405 */
[----:B------:R-:W-:-:S04]  /*0360*/  IMAD.IADD R0, R0, 0x1, -R7 ;  /* 0x0000000100007824 */ /* 0x000fc800078e0a07 */
[----:B------:R-:W-:-:S04]  /*0370*/  IMAD R0, R9, 0x4, R0 ;  /* 0x0000000409007824 */ /* 0x000fc800078e0200 */
[----:B------:R-:W-:-:S04]  /*0380*/  IMAD R5, R5, 0x24, R0 ;  /* 0x0000002405057824 */ /* 0x000fc800078e0200 */
[----:B-1----:R-:W-:-:S05]  /*0390*/  IMAD.WIDE R2, R5, 0x4, R2 ;  /* 0x0000000405027825 */ /* 0x002fca00078e0202 */
[----:B0-----:R-:W-:Y:S01]  /*03a0*/  STG.E.64 desc[UR6][R2.64], R10 ;  /* 0x0000000a02007986 */ /* 0x001fe2000c101b06 */
[----:B------:R-:W-:Y:S05]  /*03b0*/  EXIT ;  /* 0x000000000000794d */ /* 0x000fea0003800000 */
.L_x_0:
[----:B------:R-:W-:-:S00]  /*03c0*/  BRA `(.L_x_0) ;  /* 0xfffffffc00fc7947 */ /* 0x000fc0000383ffff */
[----:B------:R-:W-:-:S00]  /*03d0*/  NOP ;  /* 0x0000000000007918 */ /* 0x000fc00000000000 */
        /* <DEDUP_REMOVED lines=10> */
.L_x_1:


//--------------------- .nv.shared.triton_poi_fused_0 --------------------------
	.section	.nv.shared.triton_poi_fused_0,"aw",@nobits
	.sectionflags	@""
	.align	16
	.zero		1024


//--------------------- .nv.constant0.triton_poi_fused_0 --------------------------
	.section	.nv.constant0.triton_poi_fused_0,"a",@progbits
	.sectionflags	@""
	.align	4
.nv.constant0.triton_poi_fused_0:
	.zero		552
